//
// Generated by NVIDIA NVVM Compiler
//
// Compiler Build ID: CL-36424714
// Cuda compilation tools, release 13.0, V13.0.88
// Based on NVVM 20.0.0
//

.version 9.0
.target sm_100
.address_size 64

	// .globl	_Z6arraddPii
.const .align 4 .b8 md[800];
.const .align 4 .b8 nd[800];

.visible .entry _Z6arraddPii(
	.param .u64 .ptr .align 1 _Z6arraddPii_param_0,
	.param .u32 _Z6arraddPii_param_1
)
{
	.reg .b32 	%r<5>;
	.reg .b64 	%rd<9>;

	ld.param.u64 	%rd1, [_Z6arraddPii_param_0];
	cvta.to.global.u64 	%rd2, %rd1;
	mov.u32 	%r1, %tid.x;
	mul.wide.u32 	%rd3, %r1, 4;
	mov.u64 	%rd4, md;
	add.s64 	%rd5, %rd4, %rd3;
	ld.const.u32 	%r2, [%rd5];
	mov.u64 	%rd6, nd;
	add.s64 	%rd7, %rd6, %rd3;
	ld.const.u32 	%r3, [%rd7];
	add.s32 	%r4, %r3, %r2;
	add.s64 	%rd8, %rd2, %rd3;
	st.global.u32 	[%rd8], %r4;
	ret;

}


// ===== COMPILED SASS (sm_100) =====

	.target	sm_100

	.elftype	@"ET_EXEC"


//--------------------- .note.nv.tkinfo           --------------------------
	.section	.note.nv.tkinfo,"",@"SHT_NOTE"
	.sectionflags	@"SHF_NOTE_NV_TKINFO"
	.tkinfo
        /*0018*/ 	.word	0x00000002
        /*0030*/ 	.string	""
        /*0030*/ 	.string	"ptxas"
        /*0030*/ 	.string	"Cuda compilation tools, release 13.0, V13.0.88"
        /*0030*/ 	.string	"Build cuda_13.0.r13.0/compiler.36424714_0"
        /*0030*/ 	.string	"-arch sm_100 -m 64 "



//--------------------- .note.nv.cuinfo           --------------------------
	.section	.note.nv.cuinfo,"",@"SHT_NOTE"
	.sectionflags	@"SHF_NOTE_NV_CUINFO"
        /*0018*/ 	.short	0x0002
        /*001a*/ 	.short	0x0064
        /*001c*/ 	.short	0x0082
	.zero		2


//--------------------- .nv.info                  --------------------------
	.section	.nv.info,"",@"SHT_CUDA_INFO"
	.align	4


	//----- nvinfo : EIATTR_REGCOUNT
	.align		4
        /*0000*/ 	.byte	0x04, 0x2f
        /*0002*/ 	.short	(.L_3 - .L_2)
	.align		4
.L_2:
        /*0004*/ 	.word	index@(_Z6arraddPii)
        /*0008*/ 	.word	0x00000008


	//----- nvinfo : EIATTR_FRAME_SIZE
	.align		4
.L_3:
        /*000c*/ 	.byte	0x04, 0x11
        /*000e*/ 	.short	(.L_5 - .L_4)
	.align		4
.L_4:
        /*0010*/ 	.word	index@(_Z6arraddPii)
        /*0014*/ 	.word	0x00000000


	//----- nvinfo : EIATTR_MIN_STACK_SIZE
	.align		4
.L_5:
        /*0018*/ 	.byte	0x04, 0x12
        /*001a*/ 	.short	(.L_7 - .L_6)
	.align		4
.L_6:
        /*001c*/ 	.word	index@(_Z6arraddPii)
        /*0020*/ 	.word	0x00000000
.L_7:


//--------------------- .nv.compat                --------------------------
	.section	.nv.compat,"",@"SHT_CUDA_COMPAT_INFO"
	.align	4
        /*0000*/ 	.byte	0x02, 0x09, 0x00, 0x00, 0x02, 0x02, 0x01, 0x00, 0x02, 0x05, 0x05, 0x00, 0x03, 0x07, 0x01, 0x01
        /*0010*/ 	.byte	0x02, 0x03, 0x00, 0x00, 0x02, 0x06, 0x01, 0x00, 0x04, 0x0b, 0x08, 0x00, 0x09, 0x00, 0x00, 0x00
        /*0020*/ 	.byte	0x00, 0x00, 0x00, 0x00


//--------------------- .nv.info._Z6arraddPii     --------------------------
	.section	.nv.info._Z6arraddPii,"",@"SHT_CUDA_INFO"
	.sectionflags	@""
	.align	4


	//----- nvinfo : EIATTR_CUDA_API_VERSION
	.align		4
        /*0000*/ 	.byte	0x04, 0x37
        /*0002*/ 	.short	(.L_9 - .L_8)
.L_8:
        /*0004*/ 	.word	0x00000082


	//----- nvinfo : EIATTR_KPARAM_INFO
	.align		4
.L_9:
        /*0008*/ 	.byte	0x04, 0x17
        /*000a*/ 	.short	(.L_11 - .L_10)
.L_10:
        /*000c*/ 	.word	0x00000000
        /*0010*/ 	.short	0x0001
        /*0012*/ 	.short	0x0008
        /*0014*/ 	.byte	0x00, 0xf0, 0x11, 0x00


	//----- nvinfo : EIATTR_KPARAM_INFO
	.align		4
.L_11:
        /*0018*/ 	.byte	0x04, 0x17
        /*001a*/ 	.short	(.L_13 - .L_12)
.L_12:
        /*001c*/ 	.word	0x00000000
        /*0020*/ 	.short	0x0000
        /*0022*/ 	.short	0x0000
        /*0024*/ 	.byte	0x00, 0xf5, 0x21, 0x00


	//----- nvinfo : EIATTR_SPARSE_MMA_MASK
	.align		4
.L_13:
        /*0028*/ 	.byte	0x03, 0x50
        /*002a*/ 	.short	0x0000


	//----- nvinfo : EIATTR_MAXREG_COUNT
	.align		4
        /*002c*/ 	.byte	0x03, 0x1b
        /*002e*/ 	.short	0x00ff


	//----- nvinfo : EIATTR_MERCURY_ISA_VERSION
	.align		4
        /*0030*/ 	.byte	0x03, 0x5f
        /*0032*/ 	.short	0x0101


	//----- nvinfo : EIATTR_VRC_CTA_INIT_COUNT
	.align		4
        /*0034*/ 	.byte	0x02, 0x4a
	.zero		1
	.zero		1


	//----- nvinfo : EIATTR_EXIT_INSTR_OFFSETS
	.align		4
        /*0038*/ 	.byte	0x04, 0x1c
        /*003a*/ 	.short	(.L_15 - .L_14)


	//   ....[0]....
.L_14:
        /*003c*/ 	.word	0x000000c0


	//----- nvinfo : EIATTR_CBANK_PARAM_SIZE
	.align		4
.L_15:
        /*0040*/ 	.byte	0x03, 0x19
        /*0042*/ 	.short	0x000c


	//----- nvinfo : EIATTR_PARAM_CBANK
	.align		4
        /*0044*/ 	.byte	0x04, 0x0a
        /*0046*/ 	.short	(.L_17 - .L_16)
	.align		4
.L_16:
        /*0048*/ 	.word	index@(.nv.constant0._Z6arraddPii)
        /*004c*/ 	.short	0x0380
        /*004e*/ 	.short	0x000c


	//----- nvinfo : EIATTR_SW_WAR
	.align		4
.L_17:
        /*0050*/ 	.byte	0x04, 0x36
        /*0052*/ 	.short	(.L_19 - .L_18)
.L_18:
        /*0054*/ 	.word	0x00000008
.L_19:


//--------------------- .nv.callgraph             --------------------------
	.section	.nv.callgraph,"",@"SHT_CUDA_CALLGRAPH"
	.align	4
	.sectionentsize	8
	.align		4
        /*0000*/ 	.word	0x00000000
	.align		4
        /*0004*/ 	.word	0xffffffff
	.align		4
        /*0008*/ 	.word	0x00000000
	.align		4
        /*000c*/ 	.word	0xfffffffe
	.align		4
        /*0010*/ 	.word	0x00000000
	.align		4
        /*0014*/ 	.word	0xfffffffd
	.align		4
        /*0018*/ 	.word	0x00000000
	.align		4
        /*001c*/ 	.word	0xfffffffc


//--------------------- .nv.constant3             --------------------------
	.section	.nv.constant3,"a",@progbits
	.align	4
.nv.constant3:
	.type		md,@object
	.size		md,(nd - md)
md:
	.zero		800
	.type		nd,@object
	.size		nd,(.L_1 - nd)
nd:
	.zero		800
.L_1:


//--------------------- .text._Z6arraddPii        --------------------------
	.section	.text._Z6arraddPii,"ax",@progbits
	.align	128
        .global         _Z6arraddPii
        .type           _Z6arraddPii,@function
        .size           _Z6arraddPii,(.L_x_1 - _Z6arraddPii)
        .other          _Z6arraddPii,@"STO_CUDA_ENTRY STV_DEFAULT"
_Z6arraddPii:
.text._Z6arraddPii:
[----:B------:R-:W-:Y:S01]  /*0000*/  LDC R1, c[0x0][0x37c] ;  /* 0x0000df00ff017b82 */ /* 0x000fe20000000800 */
[----:B------:R-:W0:Y:S01]  /*0010*/  S2R R2, SR_TID.X ;  /* 0x0000000000027919 */ /* 0x000e220000002100 */
[----:B------:R-:W1:Y:S01]  /*0020*/  LDCU.64 UR6, c[0x0][0x380] ;  /* 0x00007000ff0677ac */ /* 0x000e620008000a00 */
[----:B------:R-:W2:Y:S01]  /*0030*/  LDCU.64 UR4, c[0x0][0x358] ;  /* 0x00006b00ff0477ac */ /* 0x000ea20008000a00 */
[----:B0-----:R-:W-:-:S04]  /*0040*/  IMAD.WIDE.U32 R2, R2, 0x4, RZ ;  /* 0x0000000402027825 */ /* 0x001fc800078e00ff */
[----:B------:R-:W-:Y:S01]  /*0050*/  IMAD.MOV.U32 R4, RZ, RZ, R2 ;  /* 0x000000ffff047224 */ /* 0x000fe200078e0002 */
[----:B-1----:R-:W-:-:S03]  /*0060*/  IADD3 R2, P0, PT, R2, UR6, RZ ;  /* 0x0000000602027c10 */ /* 0x002fc6000ff1e0ff */
[----:B------:R-:W0:Y:S01]  /*0070*/  LDC R0, c[0x3][R4] ;  /* 0x00c0000004007b82 */ /* 0x000e220000000800 */
[----:B------:R-:W-:-:S07]  /*0080*/  IADD3.X R3, PT, PT, R3, UR7, RZ, P0, !PT ;  /* 0x0000000703037c10 */ /* 0x000fce00087fe4ff */
[----:B------:R-:W0:Y:S02]  /*0090*/  LDC R5, c[0x3][R4+0x320] ;  /* 0x00c0c80004057b82 */ /* 0x000e240000000800 */
[----:B0-----:R-:W-:-:S05]  /*00a0*/  IADD3 R5, PT, PT, R0, R5, RZ ;  /* 0x0000000500057210 */ /* 0x001fca0007ffe0ff */
[----:B--2---:R-:W-:Y:S01]  /*00b0*/  STG.E desc[UR4][R2.64], R5 ;  /* 0x0000000502007986 */ /* 0x004fe2000c101904 */
[----:B------:R-:W-:Y:S05]  /*00c0*/  EXIT ;  /* 0x000000000000794d */ /* 0x000fea0003800000 */
.L_x_0:
[----:B------:R-:W-:-:S00]  /*00d0*/  BRA `(.L_x_0) ;  /* 0xfffffffc00fc7947 */ /* 0x000fc0000383ffff */
[----:B------:R-:W-:-:S00]  /*00e0*/  NOP ;  /* 0x0000000000007918 */ /* 0x000fc00000000000 */
        /* <DEDUP_REMOVED lines=9> */
.L_x_1:


//--------------------- .nv.shared.reserved.0     --------------------------
	.section	.nv.shared.reserved.0,"aw",@nobits
	.weak		__nv_reservedSMEM_offset_0_alias
	.size		__nv_reservedSMEM_offset_0_alias, 0, 64
	.other		__nv_reservedSMEM_offset_0_alias,@"STO_CUDA_RESERVED_SHARED STV_DEFAULT"
__nv_reservedSMEM_offset_0_alias:
	.zero		0
	.zero		64


//--------------------- .nv.constant0._Z6arraddPii --------------------------
	.section	.nv.constant0._Z6arraddPii,"a",@progbits
	.sectionflags	@""
	.align	4
.nv.constant0._Z6arraddPii:
	.zero		908


//--------------------- SYMBOLS --------------------------

	.type		.nv.reservedSmem.offset0,@object
	.size		.nv.reservedSmem.offset0,0x4
